	.headerflags	@"EF_CUDA_TEXMODE_UNIFIED EF_CUDA_64BIT_ADDRESS EF_CUDA_ACCELERATORS EF_CUDA_SM90 EF_CUDA_VIRTUAL_SM(EF_CUDA_SM90)"
	.elftype	@"ET_EXEC"


//--------------------- .nv.info                  --------------------------
	.section	.nv.info,"",@"SHT_CUDA_INFO"
	.align	4


	//----- nvinfo : EIATTR_REGCOUNT
	.align		4
        /*0000*/ 	.byte	0x04, 0x2f
        /*0002*/ 	.short	(.L_3 - .L_2)
	.align		4
.L_2:
        /*0004*/ 	.word	index@(triton_poi_fused__native_batch_norm_legit_no_training_relu_39)
        /*0008*/ 	.word	0x00000012


	//----- nvinfo : EIATTR_MIN_STACK_SIZE
	.align		4
.L_3:
        /*000c*/ 	.byte	0x04, 0x12
        /*000e*/ 	.short	(.L_5 - .L_4)
	.align		4
.L_4:
        /*0010*/ 	.word	index@(triton_poi_fused__native_batch_norm_legit_no_training_relu_39)
        /*0014*/ 	.word	0x00000000


	//----- nvinfo : EIATTR_FRAME_SIZE
	.align		4
.L_5:
        /*0018*/ 	.byte	0x04, 0x11
        /*001a*/ 	.short	(.L_7 - .L_6)
	.align		4
.L_6:
        /*001c*/ 	.word	index@(triton_poi_fused__native_batch_norm_legit_no_training_relu_39)
        /*0020*/ 	.word	0x00000000


	//----- nvinfo : EIATTR_MIN_STACK_SIZE
	.align		4
.L_7:
        /*0024*/ 	.byte	0x04, 0x12
        /*0026*/ 	.short	(.L_9 - .L_8)
	.align		4
.L_8:
        /*0028*/ 	.word	index@(triton_poi_fused__native_batch_norm_legit_no_training_relu_39)
        /*002c*/ 	.word	0x00000000
.L_9:


//--------------------- .nv.info.triton_poi_fused__native_batch_norm_legit_no_training_relu_39 --------------------------
	.section	.nv.info.triton_poi_fused__native_batch_norm_legit_no_training_relu_39,"",@"SHT_CUDA_INFO"
	.sectionflags	@""
	.align	4


	//----- nvinfo : EIATTR_CUDA_API_VERSION
	.align		4
        /*0000*/ 	.byte	0x04, 0x37
        /*0002*/ 	.short	(.L_11 - .L_10)
.L_10:
        /*0004*/ 	.word	0x0000007c


	//----- nvinfo : EIATTR_KPARAM_INFO
	.align		4
.L_11:
        /*0008*/ 	.byte	0x04, 0x17
        /*000a*/ 	.short	(.L_13 - .L_12)
.L_12:
        /*000c*/ 	.word	0x00000000
        /*0010*/ 	.short	0x0006
        /*0012*/ 	.short	0x0030
        /*0014*/ 	.byte	0x00, 0xf0, 0x11, 0x00


	//----- nvinfo : EIATTR_KPARAM_INFO
	.align		4
.L_13:
        /*0018*/ 	.byte	0x04, 0x17
        /*001a*/ 	.short	(.L_15 - .L_14)
.L_14:
        /*001c*/ 	.word	0x00000000
        /*0020*/ 	.short	0x0005
        /*0022*/ 	.short	0x0028
        /*0024*/ 	.byte	0x00, 0xf4, 0x21, 0x00


	//----- nvinfo : EIATTR_KPARAM_INFO
	.align		4
.L_15:
        /*0028*/ 	.byte	0x04, 0x17
        /*002a*/ 	.short	(.L_17 - .L_16)
.L_16:
        /*002c*/ 	.word	0x00000000
        /*0030*/ 	.short	0x0004
        /*0032*/ 	.short	0x0020
        /*0034*/ 	.byte	0x00, 0xf4, 0x21, 0x00


	//----- nvinfo : EIATTR_KPARAM_INFO
	.align		4
.L_17:
        /*0038*/ 	.byte	0x04, 0x17
        /*003a*/ 	.short	(.L_19 - .L_18)
.L_18:
        /*003c*/ 	.word	0x00000000
        /*0040*/ 	.short	0x0003
        /*0042*/ 	.short	0x0018
        /*0044*/ 	.byte	0x00, 0xf4, 0x21, 0x00


	//----- nvinfo : EIATTR_KPARAM_INFO
	.align		4
.L_19:
        /*0048*/ 	.byte	0x04, 0x17
        /*004a*/ 	.short	(.L_21 - .L_20)
.L_20:
        /*004c*/ 	.word	0x00000000
        /*0050*/ 	.short	0x0002
        /*0052*/ 	.short	0x0010
        /*0054*/ 	.byte	0x00, 0xf4, 0x21, 0x00


	//----- nvinfo : EIATTR_KPARAM_INFO
	.align		4
.L_21:
        /*0058*/ 	.byte	0x04, 0x17
        /*005a*/ 	.short	(.L_23 - .L_22)
.L_22:
        /*005c*/ 	.word	0x00000000
        /*0060*/ 	.short	0x0001
        /*0062*/ 	.short	0x0008
        /*0064*/ 	.byte	0x00, 0xf4, 0x21, 0x00


	//----- nvinfo : EIATTR_KPARAM_INFO
	.align		4
.L_23:
        /*0068*/ 	.byte	0x04, 0x17
        /*006a*/ 	.short	(.L_25 - .L_24)
.L_24:
        /*006c*/ 	.word	0x00000000
        /*0070*/ 	.short	0x0000
        /*0072*/ 	.short	0x0000
        /*0074*/ 	.byte	0x00, 0xf4, 0x21, 0x00


	//----- nvinfo : EIATTR_SPARSE_MMA_MASK
	.align		4
.L_25:
        /*0078*/ 	.byte	0x03, 0x50
        /*007a*/ 	.short	0x0000


	//----- nvinfo : EIATTR_MAXREG_COUNT
	.align		4
        /*007c*/ 	.byte	0x03, 0x1b
        /*007e*/ 	.short	0x00ff


	//----- nvinfo : EIATTR_EXIT_INSTR_OFFSETS
	.align		4
        /*0080*/ 	.byte	0x04, 0x1c
        /*0082*/ 	.short	(.L_27 - .L_26)


	//   ....[0]....
.L_26:
        /*0084*/ 	.word	0x000002f0


	//   ....[1]....
        /*0088*/ 	.word	0x00000310


	//----- nvinfo : EIATTR_REQNTID
	.align		4
.L_27:
        /*008c*/ 	.byte	0x04, 0x10
        /*008e*/ 	.short	(.L_29 - .L_28)
.L_28:
        /*0090*/ 	.word	0x00000080
        /*0094*/ 	.word	0x00000001
        /*0098*/ 	.word	0x00000001


	//----- nvinfo : EIATTR_CBANK_PARAM_SIZE
	.align		4
.L_29:
        /*009c*/ 	.byte	0x03, 0x19
        /*009e*/ 	.short	0x0034


	//----- nvinfo : EIATTR_PARAM_CBANK
	.align		4
        /*00a0*/ 	.byte	0x04, 0x0a
        /*00a2*/ 	.short	(.L_31 - .L_30)
	.align		4
.L_30:
        /*00a4*/ 	.word	index@(.nv.constant0.triton_poi_fused__native_batch_norm_legit_no_training_relu_39)
        /*00a8*/ 	.short	0x0210
        /*00aa*/ 	.short	0x0034


	//----- nvinfo : EIATTR_SW_WAR
	.align		4
.L_31:
        /*00ac*/ 	.byte	0x04, 0x36
        /*00ae*/ 	.short	(.L_33 - .L_32)
.L_32:
        /*00b0*/ 	.word	0x00000008
.L_33:


//--------------------- .nv.callgraph             --------------------------
	.section	.nv.callgraph,"",@"SHT_CUDA_CALLGRAPH"
	.align	4
	.sectionentsize	8
	.align		4
        /*0000*/ 	.word	0x00000000
	.align		4
        /*0004*/ 	.word	0xffffffff
	.align		4
        /*0008*/ 	.word	0x00000000
	.align		4
        /*000c*/ 	.word	0xfffffffe
	.align		4
        /*0010*/ 	.word	0x00000000
	.align		4
        /*0014*/ 	.word	0xfffffffd
	.align		4
        /*0018*/ 	.word	0x00000000
	.align		4
        /*001c*/ 	.word	0xfffffffc


//--------------------- .nv.constant4             --------------------------
	.section	.nv.constant4,"a",@progbits
	.align	8
	.align		8
.nv.constant4:
        /*0000*/ 	.dword	_$_str
	.align		8
        /*0008*/ 	.dword	_$_str_$_2


//--------------------- .text.triton_poi_fused__native_batch_norm_legit_no_training_relu_39 --------------------------
	.section	.text.triton_poi_fused__native_batch_norm_legit_no_training_relu_39,"ax",@progbits
	.align	128
        .global         triton_poi_fused__native_batch_norm_legit_no_training_relu_39
        .type           triton_poi_fused__native_batch_norm_legit_no_training_relu_39,@function
        .size           triton_poi_fused__native_batch_norm_legit_no_training_relu_39,(.L_x_1 - triton_poi_fused__native_batch_norm_legit_no_training_relu_39)
        .other          triton_poi_fused__native_batch_norm_legit_no_training_relu_39,@"STO_CUDA_ENTRY STV_DEFAULT"
triton_poi_fused__native_batch_norm_legit_no_training_relu_39:
.text.triton_poi_fused__native_batch_norm_legit_no_training_relu_39:
[----:B------:R-:W0:Y:S01]  /*0000*/  LDC R1, c[0x0][0x28] ;  /* 0x00000a00ff017b82 */ /* 0x000e220000000800 */
[----:B------:R-:W1:Y:S07]  /*0010*/  S2R R0, SR_TID.X ;  /* 0x0000000000007919 */ /* 0x000e6e0000002100 */
[----:B------:R-:W2:Y:S01]  /*0020*/  LDC.64 R8, c[0x0][0x220] ;  /* 0x00008800ff087b82 */ /* 0x000ea20000000a00 */
[----:B------:R-:W-:Y:S01]  /*0030*/  HFMA2.MMA R14, -RZ, RZ, 0, 0 ;  /* 0x00000000ff0e7435 */ /* 0x000fe200000001ff */
[----:B------:R-:W-:Y:S01]  /*0040*/  ULDC.64 UR4, c[0x0][0x208] ;  /* 0x0000820000047ab9 */ /* 0x000fe20000000a00 */
[----:B------:R-:W3:Y:S05]  /*0050*/  S2R R3, SR_CTAID.X ;  /* 0x0000000000037919 */ /* 0x000eea0000002500 */
[----:B------:R-:W4:Y:S08]  /*0060*/  LDC.64 R4, c[0x0][0x210] ;  /* 0x00008400ff047b82 */ /* 0x000f300000000a00 */
[----:B------:R-:W5:Y:S08]  /*0070*/  LDC.64 R6, c[0x0][0x218] ;  /* 0x00008600ff067b82 */ /* 0x000f700000000a00 */
[----:B------:R-:W5:Y:S01]  /*0080*/  LDC.64 R10, c[0x0][0x228] ;  /* 0x00008a00ff0a7b82 */ /* 0x000f620000000a00 */
[----:B-1----:R-:W-:-:S07]  /*0090*/  LOP3.LUT R0, R0, 0x7f, RZ, 0xc0, !PT ;  /* 0x0000007f00007812 */ /* 0x002fce00078ec0ff */
[----:B------:R-:W1:Y:S01]  /*00a0*/  LDC.64 R12, c[0x0][0x230] ;  /* 0x00008c00ff0c7b82 */ /* 0x000e620000000a00 */
[----:B---3--:R-:W-:-:S04]  /*00b0*/  LEA R0, R3, R0, 0x7 ;  /* 0x0000000003007211 */ /* 0x008fc800078e38ff */
[C---:B------:R-:W-:Y:S01]  /*00c0*/  ISETP.GE.AND P0, PT, R0.reuse, 0x5a00, PT ;  /* 0x00005a000000780c */ /* 0x040fe20003f06270 */
[----:B------:R-:W-:-:S05]  /*00d0*/  IMAD.HI R2, R0, 0x66666667, RZ ;  /* 0x6666666700027827 */ /* 0x000fca00078e02ff */
[----:B------:R-:W-:-:S04]  /*00e0*/  SHF.R.U32.HI R3, RZ, 0x1f, R2 ;  /* 0x0000001fff037819 */ /* 0x000fc80000011602 */
[----:B------:R-:W-:-:S05]  /*00f0*/  LEA.HI.SX32 R3, R2, R3, 0x1a ;  /* 0x0000000302037211 */ /* 0x000fca00078fd2ff */
[----:B------:R-:W-:-:S04]  /*0100*/  IMAD R15, R3, -0xa0, R0 ;  /* 0xffffff60030f7824 */ /* 0x000fc800078e0200 */
[----:B--2---:R-:W-:-:S05]  /*0110*/  IMAD.WIDE R8, R15, 0x4, R8 ;  /* 0x000000040f087825 */ /* 0x004fca00078e0208 */
[----:B------:R2:W3:Y:S01]  /*0120*/  @!P0 LDG.E.EL R14, desc[UR4][R8.64] ;  /* 0x00000004080e8981 */ /* 0x0004e2000c2e1900 */
[----:B------:R-:W-:Y:S01]  /*0130*/  CS2R R2, SRZ ;  /* 0x0000000000027805 */ /* 0x000fe2000001ff00 */
[----:B----4-:R-:W-:-:S04]  /*0140*/  IMAD.WIDE R4, R0, 0x4, R4 ;  /* 0x0000000400047825 */ /* 0x010fc800078e0204 */
[C---:B-----5:R-:W-:Y:S01]  /*0150*/  IMAD.WIDE R6, R15.reuse, 0x4, R6 ;  /* 0x000000040f067825 */ /* 0x060fe200078e0206 */
[----:B------:R4:W5:Y:S03]  /*0160*/  @!P0 LDG.E R2, desc[UR4][R4.64] ;  /* 0x0000000404028981 */ /* 0x000966000c1e1900 */
[C---:B0-2---:R-:W-:Y:S01]  /*0170*/  IMAD.WIDE R8, R15.reuse, 0x4, R10 ;  /* 0x000000040f087825 */ /* 0x045fe200078e020a */
[----:B------:R0:W5:Y:S03]  /*0180*/  @!P0 LDG.E.EL R3, desc[UR4][R6.64] ;  /* 0x0000000406038981 */ /* 0x000166000c2e1900 */
[----:B-1----:R-:W-:Y:S01]  /*0190*/  IMAD.WIDE R10, R15, 0x4, R12 ;  /* 0x000000040f0a7825 */ /* 0x002fe200078e020c */
[----:B------:R-:W-:Y:S01]  /*01a0*/  CS2R R12, SRZ ;  /* 0x00000000000c7805 */ /* 0x000fe2000001ff00 */
[----:B----4-:R-:W1:Y:S05]  /*01b0*/  LDC.64 R4, c[0x0][0x238] ;  /* 0x00008e00ff047b82 */ /* 0x010e6a0000000a00 */
[----:B------:R-:W2:Y:S04]  /*01c0*/  @!P0 LDG.E.EL R12, desc[UR4][R8.64] ;  /* 0x00000004080c8981 */ /* 0x000ea8000c2e1900 */
[----:B------:R-:W2:Y:S01]  /*01d0*/  @!P0 LDG.E.EL R13, desc[UR4][R10.64] ;  /* 0x000000040a0d8981 */ /* 0x000ea2000c2e1900 */
[----:B0-----:R-:W-:Y:S01]  /*01e0*/  MOV R6, 0x3e800000 ;  /* 0x3e80000000067802 */ /* 0x001fe20000000f00 */
[----:B---3--:R-:W-:-:S04]  /*01f0*/  FADD R14, R14, 0.0010000000474974513054 ;  /* 0x3a83126f0e0e7421 */ /* 0x008fc80000000000 */
[----:B------:R-:W0:Y:S01]  /*0200*/  MUFU.SQRT R15, R14 ;  /* 0x0000000e000f7308 */ /* 0x000e220000002000 */
[----:B-----5:R-:W-:Y:S01]  /*0210*/  FADD R2, -R3, R2 ;  /* 0x0000000203027221 */ /* 0x020fe20000000100 */
[C---:B0-----:R-:W-:Y:S02]  /*0220*/  FSETP.GT.AND P1, PT, R15.reuse, 8.50705917302346158658e+37, PT ;  /* 0x7e8000000f00780b */ /* 0x041fe40003f24000 */
[----:B------:R-:W-:Y:S02]  /*0230*/  FSETP.GEU.AND P2, PT, R15, 1.175494350822287508e-38, PT ;  /* 0x008000000f00780b */ /* 0x000fe40003f4e000 */
[----:B------:R-:W-:-:S09]  /*0240*/  FSEL R6, R6, 1, P1 ;  /* 0x3f80000006067808 */ /* 0x000fd20000800000 */
[----:B------:R-:W-:Y:S02]  /*0250*/  @P1 FMUL R15, R15, 0.25 ;  /* 0x3e8000000f0f1820 */ /* 0x000fe40000400000 */
[----:B------:R-:W-:Y:S02]  /*0260*/  @!P2 FMUL R6, R6, 16777216 ;  /* 0x4b8000000606a820 */ /* 0x000fe40000400000 */
[----:B------:R-:W-:-:S06]  /*0270*/  @!P2 FMUL R15, R15, 16777216 ;  /* 0x4b8000000f0fa820 */ /* 0x000fcc0000400000 */
[----:B------:R-:W0:Y:S02]  /*0280*/  MUFU.RCP R15, R15 ;  /* 0x0000000f000f7308 */ /* 0x000e240000001000 */
[----:B0-----:R-:W-:-:S04]  /*0290*/  FMUL R3, R15, R6 ;  /* 0x000000060f037220 */ /* 0x001fc80000400000 */
[----:B------:R-:W-:-:S04]  /*02a0*/  FMUL R2, R2, R3 ;  /* 0x0000000302027220 */ /* 0x000fc80000400000 */
[----:B--2---:R-:W-:Y:S01]  /*02b0*/  FFMA R12, R2, R12, R13 ;  /* 0x0000000c020c7223 */ /* 0x004fe2000000000d */
[----:B-1----:R-:W-:-:S04]  /*02c0*/  IMAD.WIDE R2, R0, 0x4, R4 ;  /* 0x0000000400027825 */ /* 0x002fc800078e0204 */
[----:B------:R-:W-:-:S04]  /*02d0*/  FSETP.GEU.AND P1, PT, R12, RZ, PT ;  /* 0x000000ff0c00720b */ /* 0x000fc80003f2e000 */
[----:B------:R-:W-:Y:S01]  /*02e0*/  FSEL R5, R12, RZ, P1 ;  /* 0x000000ff0c057208 */ /* 0x000fe20000800000 */
[----:B------:R-:W-:Y:S08]  /*02f0*/  @P0 EXIT ;  /* 0x000000000000094d */ /* 0x000ff00003800000 */
[----:B------:R-:W-:Y:S01]  /*0300*/  STG.E desc[UR4][R2.64], R5 ;  /* 0x0000000502007986 */ /* 0x000fe2000c101904 */
[----:B------:R-:W-:Y:S05]  /*0310*/  EXIT ;  /* 0x000000000000794d */ /* 0x000fea0003800000 */
.L_x_0:
[----:B------:R-:W-:-:S00]  /*0320*/  BRA `(.L_x_0) ;  /* 0xfffffffc00fc7947 */ /* 0x000fc0000383ffff */
[----:B------:R-:W-:-:S00]  /*0330*/  NOP ;  /* 0x0000000000007918 */ /* 0x000fc00000000000 */
        /* <DEDUP_REMOVED lines=12> */
.L_x_1:


//--------------------- .nv.global.init           --------------------------
	.section	.nv.global.init,"aw",@progbits
.nv.global.init:
	.type		_$_str,@object
	.size		_$_str,(_$_str_$_2 - _$_str)
_$_str:
        /*0000*/ 	.byte	0x5f, 0x5f, 0x43, 0x55, 0x44, 0x41, 0x5f, 0x46, 0x54, 0x5a, 0x00
	.type		_$_str_$_2,@object
	.size		_$_str_$_2,(.L_1 - _$_str_$_2)
_$_str_$_2:
        /*000b*/ 	.byte	0x5f, 0x5f, 0x43, 0x55, 0x44, 0x41, 0x5f, 0x50, 0x52, 0x45, 0x43, 0x5f, 0x53, 0x51, 0x52, 0x54
        /*001b*/ 	.byte	0x00
.L_1:


//--------------------- .nv.constant0.triton_poi_fused__native_batch_norm_legit_no_training_relu_39 --------------------------
	.section	.nv.constant0.triton_poi_fused__native_batch_norm_legit_no_training_relu_39,"a",@progbits
	.sectionflags	@""
	.align	4
.nv.constant0.triton_poi_fused__native_batch_norm_legit_no_training_relu_39:
	.zero		580
